//
// Generated by NVIDIA NVVM Compiler
//
// Compiler Build ID: CL-36424714
// Cuda compilation tools, release 13.0, V13.0.88
// Based on NVVM 20.0.0
//

.version 9.0
.target sm_100
.address_size 64

	// .globl	_Z13gpu_transposePfiiii

.visible .entry _Z13gpu_transposePfiiii(
	.param .u64 .ptr .align 1 _Z13gpu_transposePfiiii_param_0,
	.param .u32 _Z13gpu_transposePfiiii_param_1,
	.param .u32 _Z13gpu_transposePfiiii_param_2,
	.param .u32 _Z13gpu_transposePfiiii_param_3,
	.param .u32 _Z13gpu_transposePfiiii_param_4
)
{
	.reg .pred 	%p<9>;
	.reg .b32 	%r<65>;
	.reg .b32 	%f<11>;
	.reg .b64 	%rd<11>;

	ld.param.u64 	%rd2, [_Z13gpu_transposePfiiii_param_0];
	ld.param.u32 	%r30, [_Z13gpu_transposePfiiii_param_2];
	ld.param.u32 	%r31, [_Z13gpu_transposePfiiii_param_3];
	ld.param.u32 	%r32, [_Z13gpu_transposePfiiii_param_4];
	cvta.to.global.u64 	%rd1, %rd2;
	mov.u32 	%r1, %ctaid.x;
	mov.u32 	%r2, %tid.x;
	mov.u32 	%r3, %tid.y;
	setp.lt.u32 	%p1, %r2, %r3;
	@%p1 bra 	$L__BB0_2;
	mul.lo.s32 	%r33, %r32, 3;
	shr.s32 	%r34, %r33, 31;
	shr.u32 	%r35, %r34, 30;
	add.s32 	%r36, %r33, %r35;
	shr.s32 	%r56, %r36, 2;
	mov.u32 	%r57, %r32;
	bra.uni 	$L__BB0_3;
$L__BB0_2:
	shr.u32 	%r37, %r32, 31;
	add.s32 	%r38, %r32, %r37;
	shr.s32 	%r56, %r38, 1;
	mul.lo.s32 	%r39, %r32, 3;
	shr.s32 	%r40, %r39, 31;
	shr.u32 	%r41, %r40, 30;
	add.s32 	%r42, %r39, %r41;
	shr.s32 	%r57, %r42, 2;
$L__BB0_3:
	setp.eq.s32 	%p2, %r2, %r3;
	setp.ge.s32 	%p3, %r56, %r57;
	or.pred  	%p4, %p2, %p3;
	@%p4 bra 	$L__BB0_10;
	sub.s32 	%r44, %r57, %r56;
	and.b32  	%r9, %r44, 3;
	setp.eq.s32 	%p5, %r9, 0;
	mov.u32 	%r61, %r56;
	@%p5 bra 	$L__BB0_7;
	mul.lo.s32 	%r45, %r1, %r30;
	add.s32 	%r46, %r3, %r45;
	mad.lo.s32 	%r47, %r31, %r46, %r2;
	mad.lo.s32 	%r60, %r32, %r47, %r56;
	add.s32 	%r48, %r2, %r45;
	mad.lo.s32 	%r49, %r31, %r48, %r3;
	mad.lo.s32 	%r59, %r32, %r49, %r56;
	neg.s32 	%r58, %r9;
	add.s32 	%r61, %r56, %r9;
$L__BB0_6:
	.pragma "nounroll";
	mul.wide.s32 	%rd3, %r60, 4;
	add.s64 	%rd4, %rd1, %rd3;
	mul.wide.s32 	%rd5, %r59, 4;
	add.s64 	%rd6, %rd1, %rd5;
	ld.global.f32 	%f1, [%rd6];
	ld.global.f32 	%f2, [%rd4];
	st.global.f32 	[%rd6], %f2;
	st.global.f32 	[%rd4], %f1;
	add.s32 	%r60, %r60, 1;
	add.s32 	%r59, %r59, 1;
	add.s32 	%r58, %r58, 1;
	setp.ne.s32 	%p6, %r58, 0;
	@%p6 bra 	$L__BB0_6;
$L__BB0_7:
	sub.s32 	%r50, %r56, %r57;
	setp.gt.u32 	%p7, %r50, -4;
	@%p7 bra 	$L__BB0_10;
	sub.s32 	%r64, %r61, %r57;
	mul.lo.s32 	%r51, %r1, %r30;
	add.s32 	%r52, %r2, %r51;
	mad.lo.s32 	%r53, %r31, %r52, %r3;
	mad.lo.s32 	%r63, %r32, %r53, %r61;
	add.s32 	%r54, %r3, %r51;
	mad.lo.s32 	%r55, %r31, %r54, %r2;
	mad.lo.s32 	%r62, %r32, %r55, %r61;
$L__BB0_9:
	mul.wide.s32 	%rd7, %r63, 4;
	add.s64 	%rd8, %rd1, %rd7;
	ld.global.f32 	%f3, [%rd8];
	mul.wide.s32 	%rd9, %r62, 4;
	add.s64 	%rd10, %rd1, %rd9;
	ld.global.f32 	%f4, [%rd10];
	st.global.f32 	[%rd8], %f4;
	st.global.f32 	[%rd10], %f3;
	ld.global.f32 	%f5, [%rd8+4];
	ld.global.f32 	%f6, [%rd10+4];
	st.global.f32 	[%rd8+4], %f6;
	st.global.f32 	[%rd10+4], %f5;
	ld.global.f32 	%f7, [%rd8+8];
	ld.global.f32 	%f8, [%rd10+8];
	st.global.f32 	[%rd8+8], %f8;
	st.global.f32 	[%rd10+8], %f7;
	ld.global.f32 	%f9, [%rd8+12];
	ld.global.f32 	%f10, [%rd10+12];
	st.global.f32 	[%rd8+12], %f10;
	st.global.f32 	[%rd10+12], %f9;
	add.s32 	%r64, %r64, 4;
	add.s32 	%r63, %r63, 4;
	add.s32 	%r62, %r62, 4;
	setp.ne.s32 	%p8, %r64, 0;
	@%p8 bra 	$L__BB0_9;
$L__BB0_10:
	ret;

}


// ===== COMPILED SASS (sm_100) =====

	.target	sm_100

	.elftype	@"ET_EXEC"


//--------------------- .note.nv.tkinfo           --------------------------
	.section	.note.nv.tkinfo,"",@"SHT_NOTE"
	.sectionflags	@"SHF_NOTE_NV_TKINFO"
	.tkinfo
        /*0018*/ 	.word	0x00000002
        /*0030*/ 	.string	""
        /*0030*/ 	.string	"ptxas"
        /*0030*/ 	.string	"Cuda compilation tools, release 13.0, V13.0.88"
        /*0030*/ 	.string	"Build cuda_13.0.r13.0/compiler.36424714_0"
        /*0030*/ 	.string	"-arch sm_100 -m 64 "



//--------------------- .note.nv.cuinfo           --------------------------
	.section	.note.nv.cuinfo,"",@"SHT_NOTE"
	.sectionflags	@"SHF_NOTE_NV_CUINFO"
        /*0018*/ 	.short	0x0002
        /*001a*/ 	.short	0x0064
        /*001c*/ 	.short	0x0082
	.zero		2


//--------------------- .nv.info                  --------------------------
	.section	.nv.info,"",@"SHT_CUDA_INFO"
	.align	4


	//----- nvinfo : EIATTR_REGCOUNT
	.align		4
        /*0000*/ 	.byte	0x04, 0x2f
        /*0002*/ 	.short	(.L_1 - .L_0)
	.align		4
.L_0:
        /*0004*/ 	.word	index@(_Z13gpu_transposePfiiii)
        /*0008*/ 	.word	0x0000001c


	//----- nvinfo : EIATTR_FRAME_SIZE
	.align		4
.L_1:
        /*000c*/ 	.byte	0x04, 0x11
        /*000e*/ 	.short	(.L_3 - .L_2)
	.align		4
.L_2:
        /*0010*/ 	.word	index@(_Z13gpu_transposePfiiii)
        /*0014*/ 	.word	0x00000000


	//----- nvinfo : EIATTR_MIN_STACK_SIZE
	.align		4
.L_3:
        /*0018*/ 	.byte	0x04, 0x12
        /*001a*/ 	.short	(.L_5 - .L_4)
	.align		4
.L_4:
        /*001c*/ 	.word	index@(_Z13gpu_transposePfiiii)
        /*0020*/ 	.word	0x00000000
.L_5:


//--------------------- .nv.compat                --------------------------
	.section	.nv.compat,"",@"SHT_CUDA_COMPAT_INFO"
	.align	4
        /*0000*/ 	.byte	0x02, 0x09, 0x00, 0x00, 0x02, 0x02, 0x01, 0x00, 0x02, 0x05, 0x05, 0x00, 0x03, 0x07, 0x01, 0x01
        /*0010*/ 	.byte	0x02, 0x03, 0x00, 0x00, 0x02, 0x06, 0x01, 0x00, 0x04, 0x0b, 0x08, 0x00, 0x09, 0x00, 0x00, 0x00
        /*0020*/ 	.byte	0x00, 0x00, 0x00, 0x00


//--------------------- .nv.info._Z13gpu_transposePfiiii --------------------------
	.section	.nv.info._Z13gpu_transposePfiiii,"",@"SHT_CUDA_INFO"
	.sectionflags	@""
	.align	4


	//----- nvinfo : EIATTR_CUDA_API_VERSION
	.align		4
        /*0000*/ 	.byte	0x04, 0x37
        /*0002*/ 	.short	(.L_7 - .L_6)
.L_6:
        /*0004*/ 	.word	0x00000082


	//----- nvinfo : EIATTR_KPARAM_INFO
	.align		4
.L_7:
        /*0008*/ 	.byte	0x04, 0x17
        /*000a*/ 	.short	(.L_9 - .L_8)
.L_8:
        /*000c*/ 	.word	0x00000000
        /*0010*/ 	.short	0x0004
        /*0012*/ 	.short	0x0014
        /*0014*/ 	.byte	0x00, 0xf0, 0x11, 0x00


	//----- nvinfo : EIATTR_KPARAM_INFO
	.align		4
.L_9:
        /*0018*/ 	.byte	0x04, 0x17
        /*001a*/ 	.short	(.L_11 - .L_10)
.L_10:
        /*001c*/ 	.word	0x00000000
        /*0020*/ 	.short	0x0003
        /*0022*/ 	.short	0x0010
        /*0024*/ 	.byte	0x00, 0xf0, 0x11, 0x00


	//----- nvinfo : EIATTR_KPARAM_INFO
	.align		4
.L_11:
        /*0028*/ 	.byte	0x04, 0x17
        /*002a*/ 	.short	(.L_13 - .L_12)
.L_12:
        /*002c*/ 	.word	0x00000000
        /*0030*/ 	.short	0x0002
        /*0032*/ 	.short	0x000c
        /*0034*/ 	.byte	0x00, 0xf0, 0x11, 0x00


	//----- nvinfo : EIATTR_KPARAM_INFO
	.align		4
.L_13:
        /*0038*/ 	.byte	0x04, 0x17
        /*003a*/ 	.short	(.L_15 - .L_14)
.L_14:
        /*003c*/ 	.word	0x00000000
        /*0040*/ 	.short	0x0001
        /*0042*/ 	.short	0x0008
        /*0044*/ 	.byte	0x00, 0xf0, 0x11, 0x00


	//----- nvinfo : EIATTR_KPARAM_INFO
	.align		4
.L_15:
        /*0048*/ 	.byte	0x04, 0x17
        /*004a*/ 	.short	(.L_17 - .L_16)
.L_16:
        /*004c*/ 	.word	0x00000000
        /*0050*/ 	.short	0x0000
        /*0052*/ 	.short	0x0000
        /*0054*/ 	.byte	0x00, 0xf5, 0x21, 0x00


	//----- nvinfo : EIATTR_SPARSE_MMA_MASK
	.align		4
.L_17:
        /*0058*/ 	.byte	0x03, 0x50
        /*005a*/ 	.short	0x0000


	//----- nvinfo : EIATTR_MAXREG_COUNT
	.align		4
        /*005c*/ 	.byte	0x03, 0x1b
        /*005e*/ 	.short	0x00ff


	//----- nvinfo : EIATTR_MERCURY_ISA_VERSION
	.align		4
        /*0060*/ 	.byte	0x03, 0x5f
        /*0062*/ 	.short	0x0101


	//----- nvinfo : EIATTR_VRC_CTA_INIT_COUNT
	.align		4
        /*0064*/ 	.byte	0x02, 0x4a
	.zero		1
	.zero		1


	//----- nvinfo : EIATTR_EXIT_INSTR_OFFSETS
	.align		4
        /*0068*/ 	.byte	0x04, 0x1c
        /*006a*/ 	.short	(.L_19 - .L_18)


	//   ....[0]....
.L_18:
        /*006c*/ 	.word	0x00000100


	//   ....[1]....
        /*0070*/ 	.word	0x00000300


	//   ....[2]....
        /*0074*/ 	.word	0x00000520


	//----- nvinfo : EIATTR_CRS_STACK_SIZE
	.align		4
.L_19:
        /*0078*/ 	.byte	0x04, 0x1e
        /*007a*/ 	.short	(.L_21 - .L_20)
.L_20:
        /*007c*/ 	.word	0x00000000


	//----- nvinfo : EIATTR_CBANK_PARAM_SIZE
	.align		4
.L_21:
        /*0080*/ 	.byte	0x03, 0x19
        /*0082*/ 	.short	0x0018


	//----- nvinfo : EIATTR_PARAM_CBANK
	.align		4
        /*0084*/ 	.byte	0x04, 0x0a
        /*0086*/ 	.short	(.L_23 - .L_22)
	.align		4
.L_22:
        /*0088*/ 	.word	index@(.nv.constant0._Z13gpu_transposePfiiii)
        /*008c*/ 	.short	0x0380
        /*008e*/ 	.short	0x0018


	//----- nvinfo : EIATTR_SW_WAR
	.align		4
.L_23:
        /*0090*/ 	.byte	0x04, 0x36
        /*0092*/ 	.short	(.L_25 - .L_24)
.L_24:
        /*0094*/ 	.word	0x00000008
.L_25:


//--------------------- .nv.callgraph             --------------------------
	.section	.nv.callgraph,"",@"SHT_CUDA_CALLGRAPH"
	.align	4
	.sectionentsize	8
	.align		4
        /*0000*/ 	.word	0x00000000
	.align		4
        /*0004*/ 	.word	0xffffffff
	.align		4
        /*0008*/ 	.word	0x00000000
	.align		4
        /*000c*/ 	.word	0xfffffffe
	.align		4
        /*0010*/ 	.word	0x00000000
	.align		4
        /*0014*/ 	.word	0xfffffffd
	.align		4
        /*0018*/ 	.word	0x00000000
	.align		4
        /*001c*/ 	.word	0xfffffffc


//--------------------- .text._Z13gpu_transposePfiiii --------------------------
	.section	.text._Z13gpu_transposePfiiii,"ax",@progbits
	.align	128
        .global         _Z13gpu_transposePfiiii
        .type           _Z13gpu_transposePfiiii,@function
        .size           _Z13gpu_transposePfiiii,(.L_x_5 - _Z13gpu_transposePfiiii)
        .other          _Z13gpu_transposePfiiii,@"STO_CUDA_ENTRY STV_DEFAULT"
_Z13gpu_transposePfiiii:
.text._Z13gpu_transposePfiiii:
[----:B------:R-:W-:Y:S01]  /*0000*/  LDC R1, c[0x0][0x37c] ;  /* 0x0000df00ff017b82 */ /* 0x000fe20000000800 */
[----:B------:R-:W0:Y:S07]  /*0010*/  S2R R4, SR_TID.X ;  /* 0x0000000000047919 */ /* 0x000e2e0000002100 */
[----:B------:R-:W1:Y:S01]  /*0020*/  LDC R0, c[0x0][0x394] ;  /* 0x0000e500ff007b82 */ /* 0x000e620000000800 */
[----:B------:R-:W0:Y:S01]  /*0030*/  S2R R7, SR_TID.Y ;  /* 0x0000000000077919 */ /* 0x000e220000002200 */
[----:B-1----:R-:W-:-:S05]  /*0040*/  IMAD R2, R0, 0x3, RZ ;  /* 0x0000000300027824 */ /* 0x002fca00078e02ff */
[----:B------:R-:W-:-:S04]  /*0050*/  SHF.R.S32.HI R3, RZ, 0x1f, R2 ;  /* 0x0000001fff037819 */ /* 0x000fc80000011402 */
[----:B------:R-:W-:Y:S02]  /*0060*/  LEA.HI R3, R3, R2, RZ, 0x2 ;  /* 0x0000000203037211 */ /* 0x000fe400078f10ff */
[----:B0-----:R-:W-:Y:S02]  /*0070*/  ISETP.GE.U32.AND P0, PT, R4, R7, PT ;  /* 0x000000070400720c */ /* 0x001fe40003f06070 */
[----:B------:R-:W-:-:S11]  /*0080*/  SHF.R.S32.HI R3, RZ, 0x2, R3 ;  /* 0x00000002ff037819 */ /* 0x000fd60000011403 */
[----:B------:R-:W0:Y:S01]  /*0090*/  @P0 LDC R5, c[0x0][0x394] ;  /* 0x0000e500ff050b82 */ /* 0x000e220000000800 */
[----:B------:R-:W-:Y:S02]  /*00a0*/  @!P0 LEA.HI R2, R0, R0, RZ, 0x1 ;  /* 0x0000000000028211 */ /* 0x000fe400078f08ff */
[-C--:B------:R-:W-:Y:S02]  /*00b0*/  @P0 MOV R6, R3.reuse ;  /* 0x0000000300060202 */ /* 0x080fe40000000f00 */
[----:B------:R-:W-:Y:S02]  /*00c0*/  @!P0 SHF.R.S32.HI R6, RZ, 0x1, R2 ;  /* 0x00000001ff068819 */ /* 0x000fe40000011402 */
[----:B------:R-:W-:-:S04]  /*00d0*/  @!P0 MOV R5, R3 ;  /* 0x0000000300058202 */ /* 0x000fc80000000f00 */
[----:B0-----:R-:W-:-:S04]  /*00e0*/  ISETP.GE.AND P0, PT, R6, R5, PT ;  /* 0x000000050600720c */ /* 0x001fc80003f06270 */
[----:B------:R-:W-:-:S13]  /*00f0*/  ISETP.EQ.OR P0, PT, R4, R7, P0 ;  /* 0x000000070400720c */ /* 0x000fda0000702670 */
[----:B------:R-:W-:Y:S05]  /*0100*/  @P0 EXIT ;  /* 0x000000000000094d */ /* 0x000fea0003800000 */
[C---:B------:R-:W-:Y:S01]  /*0110*/  IMAD.IADD R2, R5.reuse, 0x1, -R6 ;  /* 0x0000000105027824 */ /* 0x040fe200078e0a06 */
[----:B------:R-:W-:Y:S01]  /*0120*/  IADD3 R3, PT, PT, -R5, R6, RZ ;  /* 0x0000000605037210 */ /* 0x000fe20007ffe1ff */
[----:B------:R-:W0:Y:S01]  /*0130*/  S2UR UR6, SR_CTAID.X ;  /* 0x00000000000679c3 */ /* 0x000e220000002500 */
[----:B------:R-:W1:Y:S01]  /*0140*/  LDCU.64 UR4, c[0x0][0x358] ;  /* 0x00006b00ff0477ac */ /* 0x000e620008000a00 */
[----:B------:R-:W-:Y:S01]  /*0150*/  BSSY.RECONVERGENT B0, `(.L_x_0) ;  /* 0x000001a000007945 */ /* 0x000fe20003800200 */
[----:B------:R-:W-:Y:S02]  /*0160*/  LOP3.LUT P1, R17, R2, 0x3, RZ, 0xc0, !PT ;  /* 0x0000000302117812 */ /* 0x000fe4000782c0ff */
[----:B------:R-:W-:-:S11]  /*0170*/  ISETP.GT.U32.AND P0, PT, R3, -0x4, PT ;  /* 0xfffffffc0300780c */ /* 0x000fd60003f04070 */
[----:B------:R-:W-:Y:S05]  /*0180*/  @!P1 BRA `(.L_x_1) ;  /* 0x0000000000589947 */ /* 0x000fea0003800000 */
[----:B------:R-:W0:Y:S01]  /*0190*/  LDC R8, c[0x0][0x38c] ;  /* 0x0000e300ff087b82 */ /* 0x000e220000000800 */
[----:B------:R-:W2:Y:S01]  /*01a0*/  LDCU UR7, c[0x0][0x390] ;  /* 0x00007200ff0777ac */ /* 0x000ea20008000800 */
[----:B------:R-:W-:-:S06]  /*01b0*/  IADD3 R12, PT, PT, -R17, RZ, RZ ;  /* 0x000000ff110c7210 */ /* 0x000fcc0007ffe1ff */
[----:B------:R-:W3:Y:S01]  /*01c0*/  LDC.64 R2, c[0x0][0x380] ;  /* 0x0000e000ff027b82 */ /* 0x000ee20000000a00 */
[C-C-:B0-----:R-:W-:Y:S02]  /*01d0*/  IMAD R9, R8.reuse, UR6, R7.reuse ;  /* 0x0000000608097c24 */ /* 0x141fe4000f8e0207 */
[--C-:B------:R-:W-:Y:S02]  /*01e0*/  IMAD R8, R8, UR6, R4.reuse ;  /* 0x0000000608087c24 */ /* 0x100fe4000f8e0204 */
[----:B--2---:R-:W-:Y:S02]  /*01f0*/  IMAD R9, R9, UR7, R4 ;  /* 0x0000000709097c24 */ /* 0x004fe4000f8e0204 */
[----:B------:R-:W-:Y:S02]  /*0200*/  IMAD R11, R8, UR7, R7 ;  /* 0x00000007080b7c24 */ /* 0x000fe4000f8e0207 */
[-CC-:B------:R-:W-:Y:S02]  /*0210*/  IMAD R13, R9, R0.reuse, R6.reuse ;  /* 0x00000000090d7224 */ /* 0x180fe400078e0206 */
[----:B------:R-:W-:-:S02]  /*0220*/  IMAD R15, R11, R0, R6 ;  /* 0x000000000b0f7224 */ /* 0x000fc400078e0206 */
[----:B---3--:R-:W-:-:S07]  /*0230*/  IMAD.IADD R6, R17, 0x1, R6 ;  /* 0x0000000111067824 */ /* 0x008fce00078e0206 */
.L_x_2:
[----:B--2---:R-:W-:-:S04]  /*0240*/  IMAD.WIDE R8, R13, 0x4, R2 ;  /* 0x000000040d087825 */ /* 0x004fc800078e0202 */
[----:B------:R-:W-:Y:S01]  /*0250*/  IMAD.WIDE R10, R15, 0x4, R2 ;  /* 0x000000040f0a7825 */ /* 0x000fe200078e0202 */
[----:B-1----:R-:W2:Y:S04]  /*0260*/  LDG.E R19, desc[UR4][R8.64] ;  /* 0x0000000408137981 */ /* 0x002ea8000c1e1900 */
[----:B------:R-:W3:Y:S01]  /*0270*/  LDG.E R17, desc[UR4][R10.64] ;  /* 0x000000040a117981 */ /* 0x000ee2000c1e1900 */
[----:B------:R-:W-:Y:S01]  /*0280*/  IADD3 R12, PT, PT, R12, 0x1, RZ ;  /* 0x000000010c0c7810 */ /* 0x000fe20007ffe0ff */
[----:B------:R-:W-:Y:S01]  /*0290*/  VIADD R13, R13, 0x1 ;  /* 0x000000010d0d7836 */ /* 0x000fe20000000000 */
[----:B------:R-:W-:Y:S02]  /*02a0*/  IADD3 R15, PT, PT, R15, 0x1, RZ ;  /* 0x000000010f0f7810 */ /* 0x000fe40007ffe0ff */
[----:B------:R-:W-:Y:S01]  /*02b0*/  ISETP.NE.AND P1, PT, R12, RZ, PT ;  /* 0x000000ff0c00720c */ /* 0x000fe20003f25270 */
[----:B--2---:R2:W-:Y:S04]  /*02c0*/  STG.E desc[UR4][R10.64], R19 ;  /* 0x000000130a007986 */ /* 0x0045e8000c101904 */
[----:B---3--:R2:W-:Y:S08]  /*02d0*/  STG.E desc[UR4][R8.64], R17 ;  /* 0x0000001108007986 */ /* 0x0085f0000c101904 */
[----:B------:R-:W-:Y:S05]  /*02e0*/  @P1 BRA `(.L_x_2) ;  /* 0xfffffffc00d41947 */ /* 0x000fea000383ffff */
.L_x_1:
[----:B01----:R-:W-:Y:S05]  /*02f0*/  BSYNC.RECONVERGENT B0 ;  /* 0x0000000000007941 */ /* 0x003fea0003800200 */
.L_x_0:
[----:B------:R-:W-:Y:S05]  /*0300*/  @P0 EXIT ;  /* 0x000000000000094d */ /* 0x000fea0003800000 */
[----:B------:R-:W2:Y:S01]  /*0310*/  LDC R2, c[0x0][0x38c] ;  /* 0x0000e300ff027b82 */ /* 0x000ea20000000800 */
[----:B------:R-:W0:Y:S01]  /*0320*/  LDCU UR7, c[0x0][0x390] ;  /* 0x00007200ff0777ac */ /* 0x000e220008000800 */
[C-C-:B--2---:R-:W-:Y:S02]  /*0330*/  IMAD R8, R2.reuse, UR6, R4.reuse ;  /* 0x0000000602087c24 */ /* 0x144fe4000f8e0204 */
[--C-:B------:R-:W-:Y:S02]  /*0340*/  IMAD R3, R2, UR6, R7.reuse ;  /* 0x0000000602037c24 */ /* 0x100fe4000f8e0207 */
[----:B0-----:R-:W-:Y:S01]  /*0350*/  IMAD R9, R8, UR7, R7 ;  /* 0x0000000708097c24 */ /* 0x001fe2000f8e0207 */
[----:B------:R-:W-:Y:S01]  /*0360*/  IADD3 R7, PT, PT, R6, -R5, RZ ;  /* 0x8000000506077210 */ /* 0x000fe20007ffe0ff */
[----:B------:R-:W-:Y:S02]  /*0370*/  IMAD R3, R3, UR7, R4 ;  /* 0x0000000703037c24 */ /* 0x000fe4000f8e0204 */
[----:B------:R-:W-:-:S02]  /*0380*/  IMAD R9, R9, R0, R6 ;  /* 0x0000000009097224 */ /* 0x000fc400078e0206 */
[----:B------:R-:W-:-:S07]  /*0390*/  IMAD R11, R3, R0, R6 ;  /* 0x00000000030b7224 */ /* 0x000fce00078e0206 */
.L_x_3:
[----:B-1----:R-:W0:Y:S02]  /*03a0*/  LDC.64 R2, c[0x0][0x380] ;  /* 0x0000e000ff027b82 */ /* 0x002e240000000a00 */
[----:B0-----:R-:W-:-:S04]  /*03b0*/  IMAD.WIDE R4, R11, 0x4, R2 ;  /* 0x000000040b047825 */ /* 0x001fc800078e0202 */
[----:B------:R-:W-:Y:S01]  /*03c0*/  IMAD.WIDE R2, R9, 0x4, R2 ;  /* 0x0000000409027825 */ /* 0x000fe200078e0202 */
[----:B------:R-:W2:Y:S04]  /*03d0*/  LDG.E R15, desc[UR4][R4.64] ;  /* 0x00000004040f7981 */ /* 0x000ea8000c1e1900 */
[----:B------:R-:W3:Y:S04]  /*03e0*/  LDG.E R13, desc[UR4][R2.64] ;  /* 0x00000004020d7981 */ /* 0x000ee8000c1e1900 */
[----:B--2---:R0:W-:Y:S04]  /*03f0*/  STG.E desc[UR4][R2.64], R15 ;  /* 0x0000000f02007986 */ /* 0x0041e8000c101904 */
[----:B---3--:R1:W-:Y:S04]  /*0400*/  STG.E desc[UR4][R4.64], R13 ;  /* 0x0000000d04007986 */ /* 0x0083e8000c101904 */
        /* <DEDUP_REMOVED lines=9> */
[----:B0-----:R-:W3:Y:S01]  /*04a0*/  LDG.E R15, desc[UR4][R2.64+0xc] ;  /* 0x00000c04020f7981 */ /* 0x001ee2000c1e1900 */
[----:B------:R-:W-:Y:S01]  /*04b0*/  VIADD R7, R7, 0x4 ;  /* 0x0000000407077836 */ /* 0x000fe20000000000 */
[----:B------:R-:W-:-:S02]  /*04c0*/  IADD3 R9, PT, PT, R9, 0x4, RZ ;  /* 0x0000000409097810 */ /* 0x000fc40007ffe0ff */
[----:B------:R-:W-:Y:S02]  /*04d0*/  IADD3 R11, PT, PT, R11, 0x4, RZ ;  /* 0x000000040b0b7810 */ /* 0x000fe40007ffe0ff */
[----:B------:R-:W-:Y:S01]  /*04e0*/  ISETP.NE.AND P0, PT, R7, RZ, PT ;  /* 0x000000ff0700720c */ /* 0x000fe20003f05270 */
[----:B--2---:R1:W-:Y:S04]  /*04f0*/  STG.E desc[UR4][R2.64+0xc], R25 ;  /* 0x00000c1902007986 */ /* 0x0043e8000c101904 */
[----:B---3--:R1:W-:Y:S08]  /*0500*/  STG.E desc[UR4][R4.64+0xc], R15 ;  /* 0x00000c0f04007986 */ /* 0x0083f0000c101904 */
[----:B------:R-:W-:Y:S05]  /*0510*/  @P0 BRA `(.L_x_3) ;  /* 0xfffffffc00a00947 */ /* 0x000fea000383ffff */
[----:B------:R-:W-:Y:S05]  /*0520*/  EXIT ;  /* 0x000000000000794d */ /* 0x000fea0003800000 */
.L_x_4:
[----:B------:R-:W-:-:S00]  /*0530*/  BRA `(.L_x_4) ;  /* 0xfffffffc00fc7947 */ /* 0x000fc0000383ffff */
[----:B------:R-:W-:-:S00]  /*0540*/  NOP ;  /* 0x0000000000007918 */ /* 0x000fc00000000000 */
        /* <DEDUP_REMOVED lines=11> */
.L_x_5:


//--------------------- .nv.shared.reserved.0     --------------------------
	.section	.nv.shared.reserved.0,"aw",@nobits
	.weak		__nv_reservedSMEM_offset_0_alias
	.size		__nv_reservedSMEM_offset_0_alias, 0, 64
	.other		__nv_reservedSMEM_offset_0_alias,@"STO_CUDA_RESERVED_SHARED STV_DEFAULT"
__nv_reservedSMEM_offset_0_alias:
	.zero		0
	.zero		64


//--------------------- .nv.constant0._Z13gpu_transposePfiiii --------------------------
	.section	.nv.constant0._Z13gpu_transposePfiiii,"a",@progbits
	.sectionflags	@""
	.align	4
.nv.constant0._Z13gpu_transposePfiiii:
	.zero		920


//--------------------- SYMBOLS --------------------------

	.type		.nv.reservedSmem.offset0,@object
	.size		.nv.reservedSmem.offset0,0x4
